//
// Generated by NVIDIA NVVM Compiler
//
// Compiler Build ID: CL-36424714
// Cuda compilation tools, release 13.0, V13.0.88
// Based on NVVM 20.0.0
//

.version 9.0
.target sm_100
.address_size 64

	// .globl	_Z15MatrixTransposePfS_

.visible .entry _Z15MatrixTransposePfS_(
	.param .u64 .ptr .align 1 _Z15MatrixTransposePfS__param_0,
	.param .u64 .ptr .align 1 _Z15MatrixTransposePfS__param_1
)
{
	.reg .pred 	%p<4>;
	.reg .b32 	%r<13>;
	.reg .b32 	%f<2>;
	.reg .b64 	%rd<9>;

	ld.param.u64 	%rd1, [_Z15MatrixTransposePfS__param_0];
	ld.param.u64 	%rd2, [_Z15MatrixTransposePfS__param_1];
	mov.u32 	%r3, %ctaid.x;
	mov.u32 	%r4, %ntid.x;
	mov.u32 	%r5, %tid.x;
	mad.lo.s32 	%r1, %r3, %r4, %r5;
	mov.u32 	%r6, %ctaid.y;
	mov.u32 	%r7, %ntid.y;
	mov.u32 	%r8, %tid.y;
	mad.lo.s32 	%r9, %r6, %r7, %r8;
	setp.gt.s32 	%p1, %r1, 3;
	setp.gt.u32 	%p2, %r9, 4;
	or.pred  	%p3, %p1, %p2;
	@%p3 bra 	$L__BB0_2;
	cvta.to.global.u64 	%rd3, %rd2;
	cvta.to.global.u64 	%rd4, %rd1;
	mad.lo.s32 	%r10, %r1, 5, %r9;
	mul.wide.s32 	%rd5, %r10, 4;
	add.s64 	%rd6, %rd3, %rd5;
	ld.global.f32 	%f1, [%rd6];
	shl.b32 	%r11, %r9, 2;
	add.s32 	%r12, %r11, %r1;
	mul.wide.s32 	%rd7, %r12, 4;
	add.s64 	%rd8, %rd4, %rd7;
	st.global.f32 	[%rd8], %f1;
$L__BB0_2:
	ret;

}


// ===== COMPILED SASS (sm_100) =====

	.target	sm_100

	.elftype	@"ET_EXEC"


//--------------------- .note.nv.tkinfo           --------------------------
	.section	.note.nv.tkinfo,"",@"SHT_NOTE"
	.sectionflags	@"SHF_NOTE_NV_TKINFO"
	.tkinfo
        /*0018*/ 	.word	0x00000002
        /*0030*/ 	.string	""
        /*0030*/ 	.string	"ptxas"
        /*0030*/ 	.string	"Cuda compilation tools, release 13.0, V13.0.88"
        /*0030*/ 	.string	"Build cuda_13.0.r13.0/compiler.36424714_0"
        /*0030*/ 	.string	"-arch sm_100 -m 64 "



//--------------------- .note.nv.cuinfo           --------------------------
	.section	.note.nv.cuinfo,"",@"SHT_NOTE"
	.sectionflags	@"SHF_NOTE_NV_CUINFO"
        /*0018*/ 	.short	0x0002
        /*001a*/ 	.short	0x0064
        /*001c*/ 	.short	0x0082
	.zero		2


//--------------------- .nv.info                  --------------------------
	.section	.nv.info,"",@"SHT_CUDA_INFO"
	.align	4


	//----- nvinfo : EIATTR_REGCOUNT
	.align		4
        /*0000*/ 	.byte	0x04, 0x2f
        /*0002*/ 	.short	(.L_1 - .L_0)
	.align		4
.L_0:
        /*0004*/ 	.word	index@(_Z15MatrixTransposePfS_)
        /*0008*/ 	.word	0x0000000a


	//----- nvinfo : EIATTR_FRAME_SIZE
	.align		4
.L_1:
        /*000c*/ 	.byte	0x04, 0x11
        /*000e*/ 	.short	(.L_3 - .L_2)
	.align		4
.L_2:
        /*0010*/ 	.word	index@(_Z15MatrixTransposePfS_)
        /*0014*/ 	.word	0x00000000


	//----- nvinfo : EIATTR_MIN_STACK_SIZE
	.align		4
.L_3:
        /*0018*/ 	.byte	0x04, 0x12
        /*001a*/ 	.short	(.L_5 - .L_4)
	.align		4
.L_4:
        /*001c*/ 	.word	index@(_Z15MatrixTransposePfS_)
        /*0020*/ 	.word	0x00000000
.L_5:


//--------------------- .nv.compat                --------------------------
	.section	.nv.compat,"",@"SHT_CUDA_COMPAT_INFO"
	.align	4
        /*0000*/ 	.byte	0x02, 0x09, 0x00, 0x00, 0x02, 0x02, 0x01, 0x00, 0x02, 0x05, 0x05, 0x00, 0x03, 0x07, 0x01, 0x01
        /*0010*/ 	.byte	0x02, 0x03, 0x00, 0x00, 0x02, 0x06, 0x01, 0x00, 0x04, 0x0b, 0x08, 0x00, 0x09, 0x00, 0x00, 0x00
        /*0020*/ 	.byte	0x00, 0x00, 0x00, 0x00


//--------------------- .nv.info._Z15MatrixTransposePfS_ --------------------------
	.section	.nv.info._Z15MatrixTransposePfS_,"",@"SHT_CUDA_INFO"
	.sectionflags	@""
	.align	4


	//----- nvinfo : EIATTR_CUDA_API_VERSION
	.align		4
        /*0000*/ 	.byte	0x04, 0x37
        /*0002*/ 	.short	(.L_7 - .L_6)
.L_6:
        /*0004*/ 	.word	0x00000082


	//----- nvinfo : EIATTR_KPARAM_INFO
	.align		4
.L_7:
        /*0008*/ 	.byte	0x04, 0x17
        /*000a*/ 	.short	(.L_9 - .L_8)
.L_8:
        /*000c*/ 	.word	0x00000000
        /*0010*/ 	.short	0x0001
        /*0012*/ 	.short	0x0008
        /*0014*/ 	.byte	0x00, 0xf5, 0x21, 0x00


	//----- nvinfo : EIATTR_KPARAM_INFO
	.align		4
.L_9:
        /*0018*/ 	.byte	0x04, 0x17
        /*001a*/ 	.short	(.L_11 - .L_10)
.L_10:
        /*001c*/ 	.word	0x00000000
        /*0020*/ 	.short	0x0000
        /*0022*/ 	.short	0x0000
        /*0024*/ 	.byte	0x00, 0xf5, 0x21, 0x00


	//----- nvinfo : EIATTR_SPARSE_MMA_MASK
	.align		4
.L_11:
        /*0028*/ 	.byte	0x03, 0x50
        /*002a*/ 	.short	0x0000


	//----- nvinfo : EIATTR_MAXREG_COUNT
	.align		4
        /*002c*/ 	.byte	0x03, 0x1b
        /*002e*/ 	.short	0x00ff


	//----- nvinfo : EIATTR_MERCURY_ISA_VERSION
	.align		4
        /*0030*/ 	.byte	0x03, 0x5f
        /*0032*/ 	.short	0x0101


	//----- nvinfo : EIATTR_VRC_CTA_INIT_COUNT
	.align		4
        /*0034*/ 	.byte	0x02, 0x4a
	.zero		1
	.zero		1


	//----- nvinfo : EIATTR_EXIT_INSTR_OFFSETS
	.align		4
        /*0038*/ 	.byte	0x04, 0x1c
        /*003a*/ 	.short	(.L_13 - .L_12)


	//   ....[0]....
.L_12:
        /*003c*/ 	.word	0x000000b0


	//   ....[1]....
        /*0040*/ 	.word	0x00000150


	//----- nvinfo : EIATTR_CBANK_PARAM_SIZE
	.align		4
.L_13:
        /*0044*/ 	.byte	0x03, 0x19
        /*0046*/ 	.short	0x0010


	//----- nvinfo : EIATTR_PARAM_CBANK
	.align		4
        /*0048*/ 	.byte	0x04, 0x0a
        /*004a*/ 	.short	(.L_15 - .L_14)
	.align		4
.L_14:
        /*004c*/ 	.word	index@(.nv.constant0._Z15MatrixTransposePfS_)
        /*0050*/ 	.short	0x0380
        /*0052*/ 	.short	0x0010


	//----- nvinfo : EIATTR_SW_WAR
	.align		4
.L_15:
        /*0054*/ 	.byte	0x04, 0x36
        /*0056*/ 	.short	(.L_17 - .L_16)
.L_16:
        /*0058*/ 	.word	0x00000008
.L_17:


//--------------------- .nv.callgraph             --------------------------
	.section	.nv.callgraph,"",@"SHT_CUDA_CALLGRAPH"
	.align	4
	.sectionentsize	8
	.align		4
        /*0000*/ 	.word	0x00000000
	.align		4
        /*0004*/ 	.word	0xffffffff
	.align		4
        /*0008*/ 	.word	0x00000000
	.align		4
        /*000c*/ 	.word	0xfffffffe
	.align		4
        /*0010*/ 	.word	0x00000000
	.align		4
        /*0014*/ 	.word	0xfffffffd
	.align		4
        /*0018*/ 	.word	0x00000000
	.align		4
        /*001c*/ 	.word	0xfffffffc


//--------------------- .text._Z15MatrixTransposePfS_ --------------------------
	.section	.text._Z15MatrixTransposePfS_,"ax",@progbits
	.align	128
        .global         _Z15MatrixTransposePfS_
        .type           _Z15MatrixTransposePfS_,@function
        .size           _Z15MatrixTransposePfS_,(.L_x_1 - _Z15MatrixTransposePfS_)
        .other          _Z15MatrixTransposePfS_,@"STO_CUDA_ENTRY STV_DEFAULT"
_Z15MatrixTransposePfS_:
.text._Z15MatrixTransposePfS_:
[----:B------:R-:W-:Y:S01]  /*0000*/  LDC R1, c[0x0][0x37c] ;  /* 0x0000df00ff017b82 */ /* 0x000fe20000000800 */
[----:B------:R-:W0:Y:S07]  /*0010*/  S2R R2, SR_TID.Y ;  /* 0x0000000000027919 */ /* 0x000e2e0000002200 */
[----:B------:R-:W1:Y:S01]  /*0020*/  LDC R0, c[0x0][0x360] ;  /* 0x0000d800ff007b82 */ /* 0x000e620000000800 */
[----:B------:R-:W1:Y:S07]  /*0030*/  S2R R3, SR_TID.X ;  /* 0x0000000000037919 */ /* 0x000e6e0000002100 */
[----:B------:R-:W0:Y:S08]  /*0040*/  S2UR UR5, SR_CTAID.Y ;  /* 0x00000000000579c3 */ /* 0x000e300000002600 */
[----:B------:R-:W0:Y:S08]  /*0050*/  LDC R7, c[0x0][0x364] ;  /* 0x0000d900ff077b82 */ /* 0x000e300000000800 */
[----:B------:R-:W1:Y:S01]  /*0060*/  S2UR UR4, SR_CTAID.X ;  /* 0x00000000000479c3 */ /* 0x000e620000002500 */
[----:B0-----:R-:W-:-:S05]  /*0070*/  IMAD R7, R7, UR5, R2 ;  /* 0x0000000507077c24 */ /* 0x001fca000f8e0202 */
[----:B------:R-:W-:Y:S01]  /*0080*/  ISETP.GT.U32.AND P0, PT, R7, 0x4, PT ;  /* 0x000000040700780c */ /* 0x000fe20003f04070 */
[----:B-1----:R-:W-:-:S05]  /*0090*/  IMAD R0, R0, UR4, R3 ;  /* 0x0000000400007c24 */ /* 0x002fca000f8e0203 */
[----:B------:R-:W-:-:S13]  /*00a0*/  ISETP.GT.OR P0, PT, R0, 0x3, P0 ;  /* 0x000000030000780c */ /* 0x000fda0000704670 */
[----:B------:R-:W-:Y:S05]  /*00b0*/  @P0 EXIT ;  /* 0x000000000000094d */ /* 0x000fea0003800000 */
[----:B------:R-:W0:Y:S01]  /*00c0*/  LDC.64 R2, c[0x0][0x388] ;  /* 0x0000e200ff027b82 */ /* 0x000e220000000a00 */
[----:B------:R-:W1:Y:S01]  /*00d0*/  LDCU.64 UR4, c[0x0][0x358] ;  /* 0x00006b00ff0477ac */ /* 0x000e620008000a00 */
[----:B------:R-:W-:-:S04]  /*00e0*/  IMAD R5, R0, 0x5, R7 ;  /* 0x0000000500057824 */ /* 0x000fc800078e0207 */
[----:B0-----:R-:W-:Y:S02]  /*00f0*/  IMAD.WIDE R2, R5, 0x4, R2 ;  /* 0x0000000405027825 */ /* 0x001fe400078e0202 */
[----:B------:R-:W0:Y:S04]  /*0100*/  LDC.64 R4, c[0x0][0x380] ;  /* 0x0000e000ff047b82 */ /* 0x000e280000000a00 */
[----:B-1----:R-:W2:Y:S01]  /*0110*/  LDG.E R3, desc[UR4][R2.64] ;  /* 0x0000000402037981 */ /* 0x002ea2000c1e1900 */
[----:B------:R-:W-:-:S05]  /*0120*/  LEA R7, R7, R0, 0x2 ;  /* 0x0000000007077211 */ /* 0x000fca00078e10ff */
[----:B0-----:R-:W-:-:S05]  /*0130*/  IMAD.WIDE R4, R7, 0x4, R4 ;  /* 0x0000000407047825 */ /* 0x001fca00078e0204 */
[----:B--2---:R-:W-:Y:S01]  /*0140*/  STG.E desc[UR4][R4.64], R3 ;  /* 0x0000000304007986 */ /* 0x004fe2000c101904 */
[----:B------:R-:W-:Y:S05]  /*0150*/  EXIT ;  /* 0x000000000000794d */ /* 0x000fea0003800000 */
.L_x_0:
[----:B------:R-:W-:-:S00]  /*0160*/  BRA `(.L_x_0) ;  /* 0xfffffffc00fc7947 */ /* 0x000fc0000383ffff */
[----:B------:R-:W-:-:S00]  /*0170*/  NOP ;  /* 0x0000000000007918 */ /* 0x000fc00000000000 */
        /* <DEDUP_REMOVED lines=8> */
.L_x_1:


//--------------------- .nv.shared.reserved.0     --------------------------
	.section	.nv.shared.reserved.0,"aw",@nobits
	.weak		__nv_reservedSMEM_offset_0_alias
	.size		__nv_reservedSMEM_offset_0_alias, 0, 64
	.other		__nv_reservedSMEM_offset_0_alias,@"STO_CUDA_RESERVED_SHARED STV_DEFAULT"
__nv_reservedSMEM_offset_0_alias:
	.zero		0
	.zero		64


//--------------------- .nv.constant0._Z15MatrixTransposePfS_ --------------------------
	.section	.nv.constant0._Z15MatrixTransposePfS_,"a",@progbits
	.sectionflags	@""
	.align	4
.nv.constant0._Z15MatrixTransposePfS_:
	.zero		912


//--------------------- SYMBOLS --------------------------

	.type		.nv.reservedSmem.offset0,@object
	.size		.nv.reservedSmem.offset0,0x4
